//
// Generated by NVIDIA NVVM Compiler
//
// Compiler Build ID: CL-36424714
// Cuda compilation tools, release 13.0, V13.0.88
// Based on NVVM 20.0.0
//

.version 9.0
.target sm_100
.address_size 64

	// .globl	_Z4sortPiiS_

.visible .entry _Z4sortPiiS_(
	.param .u64 .ptr .align 1 _Z4sortPiiS__param_0,
	.param .u32 _Z4sortPiiS__param_1,
	.param .u64 .ptr .align 1 _Z4sortPiiS__param_2
)
{
	.reg .pred 	%p<86>;
	.reg .b32 	%r<100>;
	.reg .b64 	%rd<23>;

	ld.param.u64 	%rd8, [_Z4sortPiiS__param_0];
	ld.param.u32 	%r25, [_Z4sortPiiS__param_1];
	ld.param.u64 	%rd7, [_Z4sortPiiS__param_2];
	cvta.to.global.u64 	%rd1, %rd8;
	mov.u32 	%r26, %ntid.x;
	mov.u32 	%r27, %ctaid.x;
	mov.u32 	%r28, %tid.x;
	mad.lo.s32 	%r1, %r26, %r27, %r28;
	setp.ge.s32 	%p1, %r1, %r25;
	@%p1 bra 	$L__BB0_15;
	mul.wide.s32 	%rd10, %r1, 4;
	add.s64 	%rd11, %rd1, %rd10;
	ld.global.u32 	%r2, [%rd11];
	setp.lt.s32 	%p2, %r25, 1;
	mov.b64 	%rd22, 0;
	@%p2 bra 	$L__BB0_14;
	and.b32  	%r3, %r25, 7;
	setp.lt.u32 	%p3, %r25, 8;
	mov.b32 	%r94, 0;
	mov.u32 	%r99, %r94;
	@%p3 bra 	$L__BB0_5;
	and.b32  	%r94, %r25, 2147483640;
	add.s64 	%rd21, %rd1, 16;
	mov.b32 	%r88, 0;
	mov.u32 	%r99, %r88;
$L__BB0_4:
	.pragma "nounroll";
	ld.global.u32 	%r32, [%rd21+-16];
	setp.lt.s32 	%p4, %r32, %r2;
	setp.eq.s32 	%p5, %r32, %r2;
	setp.lt.s32 	%p6, %r88, %r1;
	and.pred  	%p7, %p6, %p5;
	or.pred  	%p8, %p4, %p7;
	selp.u32 	%r33, 1, 0, %p8;
	add.s32 	%r34, %r99, %r33;
	ld.global.u32 	%r35, [%rd21+-12];
	setp.lt.s32 	%p9, %r35, %r2;
	setp.eq.s32 	%p10, %r35, %r2;
	add.s32 	%r36, %r88, 1;
	setp.lt.s32 	%p11, %r36, %r1;
	and.pred  	%p12, %p11, %p10;
	or.pred  	%p13, %p9, %p12;
	selp.u32 	%r37, 1, 0, %p13;
	add.s32 	%r38, %r34, %r37;
	ld.global.u32 	%r39, [%rd21+-8];
	setp.lt.s32 	%p14, %r39, %r2;
	setp.eq.s32 	%p15, %r39, %r2;
	add.s32 	%r40, %r88, 2;
	setp.lt.s32 	%p16, %r40, %r1;
	and.pred  	%p17, %p16, %p15;
	or.pred  	%p18, %p14, %p17;
	selp.u32 	%r41, 1, 0, %p18;
	add.s32 	%r42, %r38, %r41;
	ld.global.u32 	%r43, [%rd21+-4];
	setp.lt.s32 	%p19, %r43, %r2;
	setp.eq.s32 	%p20, %r43, %r2;
	add.s32 	%r44, %r88, 3;
	setp.lt.s32 	%p21, %r44, %r1;
	and.pred  	%p22, %p21, %p20;
	or.pred  	%p23, %p19, %p22;
	selp.u32 	%r45, 1, 0, %p23;
	add.s32 	%r46, %r42, %r45;
	ld.global.u32 	%r47, [%rd21];
	setp.lt.s32 	%p24, %r47, %r2;
	setp.eq.s32 	%p25, %r47, %r2;
	add.s32 	%r48, %r88, 4;
	setp.lt.s32 	%p26, %r48, %r1;
	and.pred  	%p27, %p26, %p25;
	or.pred  	%p28, %p24, %p27;
	selp.u32 	%r49, 1, 0, %p28;
	add.s32 	%r50, %r46, %r49;
	ld.global.u32 	%r51, [%rd21+4];
	setp.lt.s32 	%p29, %r51, %r2;
	setp.eq.s32 	%p30, %r51, %r2;
	add.s32 	%r52, %r88, 5;
	setp.lt.s32 	%p31, %r52, %r1;
	and.pred  	%p32, %p31, %p30;
	or.pred  	%p33, %p29, %p32;
	selp.u32 	%r53, 1, 0, %p33;
	add.s32 	%r54, %r50, %r53;
	ld.global.u32 	%r55, [%rd21+8];
	setp.lt.s32 	%p34, %r55, %r2;
	setp.eq.s32 	%p35, %r55, %r2;
	add.s32 	%r56, %r88, 6;
	setp.lt.s32 	%p36, %r56, %r1;
	and.pred  	%p37, %p36, %p35;
	or.pred  	%p38, %p34, %p37;
	selp.u32 	%r57, 1, 0, %p38;
	add.s32 	%r58, %r54, %r57;
	ld.global.u32 	%r59, [%rd21+12];
	setp.lt.s32 	%p39, %r59, %r2;
	setp.eq.s32 	%p40, %r59, %r2;
	add.s32 	%r60, %r88, 7;
	setp.lt.s32 	%p41, %r60, %r1;
	and.pred  	%p42, %p41, %p40;
	or.pred  	%p43, %p39, %p42;
	selp.u32 	%r61, 1, 0, %p43;
	add.s32 	%r99, %r58, %r61;
	add.s64 	%rd21, %rd21, 32;
	add.s32 	%r88, %r88, 8;
	setp.ne.s32 	%p44, %r88, %r94;
	@%p44 bra 	$L__BB0_4;
$L__BB0_5:
	setp.eq.s32 	%p45, %r3, 0;
	@%p45 bra 	$L__BB0_13;
	and.b32  	%r12, %r25, 3;
	setp.lt.u32 	%p46, %r3, 4;
	@%p46 bra 	$L__BB0_8;
	mul.wide.u32 	%rd12, %r94, 4;
	add.s64 	%rd13, %rd1, %rd12;
	ld.global.u32 	%r63, [%rd13];
	setp.lt.s32 	%p47, %r63, %r2;
	setp.eq.s32 	%p48, %r63, %r2;
	setp.lt.s32 	%p49, %r94, %r1;
	and.pred  	%p50, %p49, %p48;
	or.pred  	%p51, %p47, %p50;
	selp.u32 	%r64, 1, 0, %p51;
	add.s32 	%r65, %r99, %r64;
	add.s32 	%r66, %r94, 1;
	ld.global.u32 	%r67, [%rd13+4];
	setp.lt.s32 	%p52, %r67, %r2;
	setp.eq.s32 	%p53, %r67, %r2;
	setp.lt.s32 	%p54, %r66, %r1;
	and.pred  	%p55, %p54, %p53;
	or.pred  	%p56, %p52, %p55;
	selp.u32 	%r68, 1, 0, %p56;
	add.s32 	%r69, %r65, %r68;
	add.s32 	%r70, %r94, 2;
	ld.global.u32 	%r71, [%rd13+8];
	setp.lt.s32 	%p57, %r71, %r2;
	setp.eq.s32 	%p58, %r71, %r2;
	setp.lt.s32 	%p59, %r70, %r1;
	and.pred  	%p60, %p59, %p58;
	or.pred  	%p61, %p57, %p60;
	selp.u32 	%r72, 1, 0, %p61;
	add.s32 	%r73, %r69, %r72;
	add.s32 	%r74, %r94, 3;
	ld.global.u32 	%r75, [%rd13+12];
	setp.lt.s32 	%p62, %r75, %r2;
	setp.eq.s32 	%p63, %r75, %r2;
	setp.lt.s32 	%p64, %r74, %r1;
	and.pred  	%p65, %p64, %p63;
	or.pred  	%p66, %p62, %p65;
	selp.u32 	%r76, 1, 0, %p66;
	add.s32 	%r99, %r73, %r76;
	add.s32 	%r94, %r94, 4;
$L__BB0_8:
	setp.eq.s32 	%p67, %r12, 0;
	@%p67 bra 	$L__BB0_13;
	setp.eq.s32 	%p68, %r12, 1;
	@%p68 bra 	$L__BB0_11;
	mul.wide.u32 	%rd14, %r94, 4;
	add.s64 	%rd15, %rd1, %rd14;
	ld.global.u32 	%r78, [%rd15];
	setp.lt.s32 	%p69, %r78, %r2;
	setp.eq.s32 	%p70, %r78, %r2;
	setp.lt.s32 	%p71, %r94, %r1;
	and.pred  	%p72, %p71, %p70;
	or.pred  	%p73, %p69, %p72;
	selp.u32 	%r79, 1, 0, %p73;
	add.s32 	%r80, %r99, %r79;
	add.s32 	%r81, %r94, 1;
	ld.global.u32 	%r82, [%rd15+4];
	setp.lt.s32 	%p74, %r82, %r2;
	setp.eq.s32 	%p75, %r82, %r2;
	setp.lt.s32 	%p76, %r81, %r1;
	and.pred  	%p77, %p76, %p75;
	or.pred  	%p78, %p74, %p77;
	selp.u32 	%r83, 1, 0, %p78;
	add.s32 	%r99, %r80, %r83;
	add.s32 	%r94, %r94, 2;
$L__BB0_11:
	and.b32  	%r84, %r25, 1;
	setp.eq.b32 	%p79, %r84, 1;
	not.pred 	%p80, %p79;
	@%p80 bra 	$L__BB0_13;
	mul.wide.u32 	%rd16, %r94, 4;
	add.s64 	%rd17, %rd1, %rd16;
	ld.global.u32 	%r85, [%rd17];
	setp.lt.s32 	%p81, %r85, %r2;
	setp.eq.s32 	%p82, %r85, %r2;
	setp.lt.s32 	%p83, %r94, %r1;
	and.pred  	%p84, %p83, %p82;
	or.pred  	%p85, %p81, %p84;
	selp.u32 	%r87, 1, 0, %p85;
	add.s32 	%r99, %r99, %r87;
$L__BB0_13:
	cvt.u64.u32 	%rd22, %r99;
$L__BB0_14:
	cvta.to.global.u64 	%rd18, %rd7;
	shl.b64 	%rd19, %rd22, 2;
	add.s64 	%rd20, %rd18, %rd19;
	st.global.u32 	[%rd20], %r2;
$L__BB0_15:
	ret;

}


// ===== COMPILED SASS (sm_100) =====

	.target	sm_100

	.elftype	@"ET_EXEC"


//--------------------- .note.nv.tkinfo           --------------------------
	.section	.note.nv.tkinfo,"",@"SHT_NOTE"
	.sectionflags	@"SHF_NOTE_NV_TKINFO"
	.tkinfo
        /*0018*/ 	.word	0x00000002
        /*0030*/ 	.string	""
        /*0030*/ 	.string	"ptxas"
        /*0030*/ 	.string	"Cuda compilation tools, release 13.0, V13.0.88"
        /*0030*/ 	.string	"Build cuda_13.0.r13.0/compiler.36424714_0"
        /*0030*/ 	.string	"-arch sm_100 -m 64 "



//--------------------- .note.nv.cuinfo           --------------------------
	.section	.note.nv.cuinfo,"",@"SHT_NOTE"
	.sectionflags	@"SHF_NOTE_NV_CUINFO"
        /*0018*/ 	.short	0x0002
        /*001a*/ 	.short	0x0064
        /*001c*/ 	.short	0x0082
	.zero		2


//--------------------- .nv.info                  --------------------------
	.section	.nv.info,"",@"SHT_CUDA_INFO"
	.align	4


	//----- nvinfo : EIATTR_REGCOUNT
	.align		4
        /*0000*/ 	.byte	0x04, 0x2f
        /*0002*/ 	.short	(.L_1 - .L_0)
	.align		4
.L_0:
        /*0004*/ 	.word	index@(_Z4sortPiiS_)
        /*0008*/ 	.word	0x0000001a


	//----- nvinfo : EIATTR_FRAME_SIZE
	.align		4
.L_1:
        /*000c*/ 	.byte	0x04, 0x11
        /*000e*/ 	.short	(.L_3 - .L_2)
	.align		4
.L_2:
        /*0010*/ 	.word	index@(_Z4sortPiiS_)
        /*0014*/ 	.word	0x00000000


	//----- nvinfo : EIATTR_MIN_STACK_SIZE
	.align		4
.L_3:
        /*0018*/ 	.byte	0x04, 0x12
        /*001a*/ 	.short	(.L_5 - .L_4)
	.align		4
.L_4:
        /*001c*/ 	.word	index@(_Z4sortPiiS_)
        /*0020*/ 	.word	0x00000000
.L_5:


//--------------------- .nv.compat                --------------------------
	.section	.nv.compat,"",@"SHT_CUDA_COMPAT_INFO"
	.align	4
        /*0000*/ 	.byte	0x02, 0x09, 0x00, 0x00, 0x02, 0x02, 0x01, 0x00, 0x02, 0x05, 0x05, 0x00, 0x03, 0x07, 0x01, 0x01
        /*0010*/ 	.byte	0x02, 0x03, 0x00, 0x00, 0x02, 0x06, 0x01, 0x00, 0x04, 0x0b, 0x08, 0x00, 0x09, 0x00, 0x00, 0x00
        /*0020*/ 	.byte	0x00, 0x00, 0x00, 0x00


//--------------------- .nv.info._Z4sortPiiS_     --------------------------
	.section	.nv.info._Z4sortPiiS_,"",@"SHT_CUDA_INFO"
	.sectionflags	@""
	.align	4


	//----- nvinfo : EIATTR_CUDA_API_VERSION
	.align		4
        /*0000*/ 	.byte	0x04, 0x37
        /*0002*/ 	.short	(.L_7 - .L_6)
.L_6:
        /*0004*/ 	.word	0x00000082


	//----- nvinfo : EIATTR_KPARAM_INFO
	.align		4
.L_7:
        /*0008*/ 	.byte	0x04, 0x17
        /*000a*/ 	.short	(.L_9 - .L_8)
.L_8:
        /*000c*/ 	.word	0x00000000
        /*0010*/ 	.short	0x0002
        /*0012*/ 	.short	0x0010
        /*0014*/ 	.byte	0x00, 0xf5, 0x21, 0x00


	//----- nvinfo : EIATTR_KPARAM_INFO
	.align		4
.L_9:
        /*0018*/ 	.byte	0x04, 0x17
        /*001a*/ 	.short	(.L_11 - .L_10)
.L_10:
        /*001c*/ 	.word	0x00000000
        /*0020*/ 	.short	0x0001
        /*0022*/ 	.short	0x0008
        /*0024*/ 	.byte	0x00, 0xf0, 0x11, 0x00


	//----- nvinfo : EIATTR_KPARAM_INFO
	.align		4
.L_11:
        /*0028*/ 	.byte	0x04, 0x17
        /*002a*/ 	.short	(.L_13 - .L_12)
.L_12:
        /*002c*/ 	.word	0x00000000
        /*0030*/ 	.short	0x0000
        /*0032*/ 	.short	0x0000
        /*0034*/ 	.byte	0x00, 0xf5, 0x21, 0x00


	//----- nvinfo : EIATTR_SPARSE_MMA_MASK
	.align		4
.L_13:
        /*0038*/ 	.byte	0x03, 0x50
        /*003a*/ 	.short	0x0000


	//----- nvinfo : EIATTR_MAXREG_COUNT
	.align		4
        /*003c*/ 	.byte	0x03, 0x1b
        /*003e*/ 	.short	0x00ff


	//----- nvinfo : EIATTR_MERCURY_ISA_VERSION
	.align		4
        /*0040*/ 	.byte	0x03, 0x5f
        /*0042*/ 	.short	0x0101


	//----- nvinfo : EIATTR_VRC_CTA_INIT_COUNT
	.align		4
        /*0044*/ 	.byte	0x02, 0x4a
	.zero		1
	.zero		1


	//----- nvinfo : EIATTR_EXIT_INSTR_OFFSETS
	.align		4
        /*0048*/ 	.byte	0x04, 0x1c
        /*004a*/ 	.short	(.L_15 - .L_14)


	//   ....[0]....
.L_14:
        /*004c*/ 	.word	0x00000070


	//   ....[1]....
        /*0050*/ 	.word	0x00000a20


	//----- nvinfo : EIATTR_CBANK_PARAM_SIZE
	.align		4
.L_15:
        /*0054*/ 	.byte	0x03, 0x19
        /*0056*/ 	.short	0x0018


	//----- nvinfo : EIATTR_PARAM_CBANK
	.align		4
        /*0058*/ 	.byte	0x04, 0x0a
        /*005a*/ 	.short	(.L_17 - .L_16)
	.align		4
.L_16:
        /*005c*/ 	.word	index@(.nv.constant0._Z4sortPiiS_)
        /*0060*/ 	.short	0x0380
        /*0062*/ 	.short	0x0018


	//----- nvinfo : EIATTR_SW_WAR
	.align		4
.L_17:
        /*0064*/ 	.byte	0x04, 0x36
        /*0066*/ 	.short	(.L_19 - .L_18)
.L_18:
        /*0068*/ 	.word	0x00000008
.L_19:


//--------------------- .nv.callgraph             --------------------------
	.section	.nv.callgraph,"",@"SHT_CUDA_CALLGRAPH"
	.align	4
	.sectionentsize	8
	.align		4
        /*0000*/ 	.word	0x00000000
	.align		4
        /*0004*/ 	.word	0xffffffff
	.align		4
        /*0008*/ 	.word	0x00000000
	.align		4
        /*000c*/ 	.word	0xfffffffe
	.align		4
        /*0010*/ 	.word	0x00000000
	.align		4
        /*0014*/ 	.word	0xfffffffd
	.align		4
        /*0018*/ 	.word	0x00000000
	.align		4
        /*001c*/ 	.word	0xfffffffc


//--------------------- .text._Z4sortPiiS_        --------------------------
	.section	.text._Z4sortPiiS_,"ax",@progbits
	.align	128
        .global         _Z4sortPiiS_
        .type           _Z4sortPiiS_,@function
        .size           _Z4sortPiiS_,(.L_x_6 - _Z4sortPiiS_)
        .other          _Z4sortPiiS_,@"STO_CUDA_ENTRY STV_DEFAULT"
_Z4sortPiiS_:
.text._Z4sortPiiS_:
[----:B------:R-:W-:Y:S01]  /*0000*/  LDC R1, c[0x0][0x37c] ;  /* 0x0000df00ff017b82 */ /* 0x000fe20000000800 */
[----:B------:R-:W0:Y:S07]  /*0010*/  S2R R7, SR_CTAID.X ;  /* 0x0000000000077919 */ /* 0x000e2e0000002500 */
[----:B------:R-:W1:Y:S01]  /*0020*/  LDC R6, c[0x0][0x388] ;  /* 0x0000e200ff067b82 */ /* 0x000e620000000800 */
[----:B------:R-:W0:Y:S01]  /*0030*/  LDCU UR4, c[0x0][0x360] ;  /* 0x00006c00ff0477ac */ /* 0x000e220008000800 */
[----:B------:R-:W0:Y:S02]  /*0040*/  S2R R0, SR_TID.X ;  /* 0x0000000000007919 */ /* 0x000e240000002100 */
[----:B0-----:R-:W-:-:S05]  /*0050*/  IMAD R7, R7, UR4, R0 ;  /* 0x0000000407077c24 */ /* 0x001fca000f8e0200 */
[----:B-1----:R-:W-:-:S13]  /*0060*/  ISETP.GE.AND P0, PT, R7, R6, PT ;  /* 0x000000060700720c */ /* 0x002fda0003f06270 */
[----:B------:R-:W-:Y:S05]  /*0070*/  @P0 EXIT ;  /* 0x000000000000094d */ /* 0x000fea0003800000 */
[----:B------:R-:W0:Y:S01]  /*0080*/  LDC.64 R2, c[0x0][0x380] ;  /* 0x0000e000ff027b82 */ /* 0x000e220000000a00 */
[----:B------:R-:W1:Y:S01]  /*0090*/  LDCU.64 UR6, c[0x0][0x358] ;  /* 0x00006b00ff0677ac */ /* 0x000e620008000a00 */
[----:B------:R-:W-:Y:S02]  /*00a0*/  ISETP.GE.AND P0, PT, R6, 0x1, PT ;  /* 0x000000010600780c */ /* 0x000fe40003f06270 */
[----:B------:R-:W-:Y:S01]  /*00b0*/  CS2R R10, SRZ ;  /* 0x00000000000a7805 */ /* 0x000fe2000001ff00 */
[----:B0-----:R-:W-:-:S05]  /*00c0*/  IMAD.WIDE R4, R7, 0x4, R2 ;  /* 0x0000000407047825 */ /* 0x001fca00078e0202 */
[----:B-1----:R0:W5:Y:S05]  /*00d0*/  LDG.E R0, desc[UR6][R4.64] ;  /* 0x0000000604007981 */ /* 0x00216a000c1e1900 */
[----:B------:R-:W-:Y:S05]  /*00e0*/  @!P0 BRA `(.L_x_0) ;  /* 0x00000008003c8947 */ /* 0x000fea0003800000 */
[C---:B------:R-:W-:Y:S01]  /*00f0*/  ISETP.GE.U32.AND P0, PT, R6.reuse, 0x8, PT ;  /* 0x000000080600780c */ /* 0x040fe20003f06070 */
[----:B------:R-:W-:Y:S01]  /*0100*/  IMAD.MOV.U32 R8, RZ, RZ, RZ ;  /* 0x000000ffff087224 */ /* 0x000fe200078e00ff */
[----:B------:R-:W-:Y:S01]  /*0110*/  LOP3.LUT R12, R6, 0x7, RZ, 0xc0, !PT ;  /* 0x00000007060c7812 */ /* 0x000fe200078ec0ff */
[----:B------:R-:W-:-:S03]  /*0120*/  IMAD.MOV.U32 R10, RZ, RZ, RZ ;  /* 0x000000ffff0a7224 */ /* 0x000fc600078e00ff */
[----:B------:R-:W-:-:S07]  /*0130*/  ISETP.NE.AND P2, PT, R12, RZ, PT ;  /* 0x000000ff0c00720c */ /* 0x000fce0003f45270 */
[----:B------:R-:W-:Y:S06]  /*0140*/  @!P0 BRA `(.L_x_1) ;  /* 0x0000000400108947 */ /* 0x000fec0003800000 */
[----:B------:R-:W1:Y:S01]  /*0150*/  LDCU.64 UR4, c[0x0][0x380] ;  /* 0x00007000ff0477ac */ /* 0x000e620008000a00 */
[----:B------:R-:W-:Y:S01]  /*0160*/  LOP3.LUT R8, R6, 0x7ffffff8, RZ, 0xc0, !PT ;  /* 0x7ffffff806087812 */ /* 0x000fe200078ec0ff */
[----:B------:R-:W-:Y:S01]  /*0170*/  IMAD.MOV.U32 R10, RZ, RZ, RZ ;  /* 0x000000ffff0a7224 */ /* 0x000fe200078e00ff */
[----:B-1----:R-:W-:-:S04]  /*0180*/  UIADD3 UR4, UP0, UPT, UR4, 0x10, URZ ;  /* 0x0000001004047890 */ /* 0x002fc8000ff1e0ff */
[----:B------:R-:W-:Y:S02]  /*0190*/  UIADD3.X UR5, UPT, UPT, URZ, UR5, URZ, UP0, !UPT ;  /* 0x00000005ff057290 */ /* 0x000fe400087fe4ff */
[----:B0-----:R-:W-:Y:S01]  /*01a0*/  IMAD.U32 R4, RZ, RZ, UR4 ;  /* 0x00000004ff047e24 */ /* 0x001fe2000f8e00ff */
[----:B------:R-:W-:-:S03]  /*01b0*/  UMOV UR4, URZ ;  /* 0x000000ff00047c82 */ /* 0x000fc60008000000 */
[----:B------:R-:W-:-:S07]  /*01c0*/  IMAD.U32 R5, RZ, RZ, UR5 ;  /* 0x00000005ff057e24 */ /* 0x000fce000f8e00ff */
.L_x_2:
[----:B------:R-:W2:Y:S04]  /*01d0*/  LDG.E R9, desc[UR6][R4.64+-0x10] ;  /* 0xfffff00604097981 */ /* 0x000ea8000c1e1900 */
[----:B------:R-:W3:Y:S04]  /*01e0*/  LDG.E R11, desc[UR6][R4.64+-0xc] ;  /* 0xfffff406040b7981 */ /* 0x000ee8000c1e1900 */
[----:B------:R-:W4:Y:S04]  /*01f0*/  LDG.E R13, desc[UR6][R4.64+-0x8] ;  /* 0xfffff806040d7981 */ /* 0x000f28000c1e1900 */
[----:B------:R-:W4:Y:S04]  /*0200*/  LDG.E R15, desc[UR6][R4.64+-0x4] ;  /* 0xfffffc06040f7981 */ /* 0x000f28000c1e1900 */
[----:B------:R-:W4:Y:S04]  /*0210*/  LDG.E R17, desc[UR6][R4.64] ;  /* 0x0000000604117981 */ /* 0x000f28000c1e1900 */
[----:B------:R-:W4:Y:S04]  /*0220*/  LDG.E R19, desc[UR6][R4.64+0x4] ;  /* 0x0000040604137981 */ /* 0x000f28000c1e1900 */
[----:B------:R-:W4:Y:S04]  /*0230*/  LDG.E R21, desc[UR6][R4.64+0x8] ;  /* 0x0000080604157981 */ /* 0x000f28000c1e1900 */
[----:B------:R-:W4:Y:S01]  /*0240*/  LDG.E R23, desc[UR6][R4.64+0xc] ;  /* 0x00000c0604177981 */ /* 0x000f22000c1e1900 */
[----:B------:R-:W-:Y:S01]  /*0250*/  UIADD3 UR5, UPT, UPT, UR4, 0x1, URZ ;  /* 0x0000000104057890 */ /* 0x000fe2000fffe0ff */
[----:B--2--5:R-:W-:-:S04]  /*0260*/  ISETP.NE.AND P1, PT, R9, R0, PT ;  /* 0x000000000900720c */ /* 0x024fc80003f25270 */
[----:B------:R-:W-:Y:S02]  /*0270*/  ISETP.GT.AND P1, PT, R7, UR4, !P1 ;  /* 0x0000000407007c0c */ /* 0x000fe4000cf24270 */
[-C--:B---3--:R-:W-:Y:S02]  /*0280*/  ISETP.NE.AND P0, PT, R11, R0.reuse, PT ;  /* 0x000000000b00720c */ /* 0x088fe40003f05270 */
[-C--:B------:R-:W-:Y:S01]  /*0290*/  ISETP.LT.OR P1, PT, R9, R0.reuse, P1 ;  /* 0x000000000900720c */ /* 0x080fe20000f21670 */
[----:B------:R-:W-:Y:S01]  /*02a0*/  VIADD R9, R10, 0x1 ;  /* 0x000000010a097836 */ /* 0x000fe20000000000 */
[----:B------:R-:W-:Y:S01]  /*02b0*/  ISETP.GT.AND P0, PT, R7, UR5, !P0 ;  /* 0x0000000507007c0c */ /* 0x000fe2000c704270 */
[----:B------:R-:W-:Y:S01]  /*02c0*/  UIADD3 UR5, UPT, UPT, UR4, 0x2, URZ ;  /* 0x0000000204057890 */ /* 0x000fe2000fffe0ff */
[-C--:B----4-:R-:W-:Y:S02]  /*02d0*/  ISETP.NE.AND P3, PT, R13, R0.reuse, PT ;  /* 0x000000000d00720c */ /* 0x090fe40003f65270 */
[----:B------:R-:W-:-:S07]  /*02e0*/  ISETP.LT.OR P0, PT, R11, R0, P0 ;  /* 0x000000000b00720c */ /* 0x000fce0000701670 */
[----:B------:R-:W-:Y:S01]  /*02f0*/  @!P1 IMAD.MOV R9, RZ, RZ, R10 ;  /* 0x000000ffff099224 */ /* 0x000fe200078e020a */
[----:B------:R-:W-:Y:S01]  /*0300*/  ISETP.GT.AND P1, PT, R7, UR5, !P3 ;  /* 0x0000000507007c0c */ /* 0x000fe2000df24270 */
[----:B------:R-:W-:Y:S01]  /*0310*/  UIADD3 UR5, UPT, UPT, UR4, 0x3, URZ ;  /* 0x0000000304057890 */ /* 0x000fe2000fffe0ff */
[-C--:B------:R-:W-:Y:S01]  /*0320*/  ISETP.NE.AND P3, PT, R15, R0.reuse, PT ;  /* 0x000000000f00720c */ /* 0x080fe20003f65270 */
[----:B------:R-:W-:Y:S01]  /*0330*/  VIADD R10, R9, 0x1 ;  /* 0x00000001090a7836 */ /* 0x000fe20000000000 */
[----:B------:R-:W-:Y:S01]  /*0340*/  ISETP.LT.OR P1, PT, R13, R0, P1 ;  /* 0x000000000d00720c */ /* 0x000fe20000f21670 */
[----:B------:R-:W-:Y:S02]  /*0350*/  @!P0 IMAD.MOV R10, RZ, RZ, R9 ;  /* 0x000000ffff0a8224 */ /* 0x000fe400078e0209 */
[----:B------:R-:W-:Y:S01]  /*0360*/  ISETP.GT.AND P3, PT, R7, UR5, !P3 ;  /* 0x0000000507007c0c */ /* 0x000fe2000df64270 */
[----:B------:R-:W-:Y:S01]  /*0370*/  UIADD3 UR5, UPT, UPT, UR4, 0x4, URZ ;  /* 0x0000000404057890 */ /* 0x000fe2000fffe0ff */
[----:B------:R-:W-:-:S02]  /*0380*/  VIADD R9, R10, 0x1 ;  /* 0x000000010a097836 */ /* 0x000fc40000000000 */
[-C--:B------:R-:W-:Y:S02]  /*0390*/  ISETP.LT.OR P0, PT, R15, R0.reuse, P3 ;  /* 0x000000000f00720c */ /* 0x080fe40001f01670 */
[----:B------:R-:W-:-:S04]  /*03a0*/  ISETP.NE.AND P3, PT, R17, R0, PT ;  /* 0x000000001100720c */ /* 0x000fc80003f65270 */
[----:B------:R-:W-:Y:S01]  /*03b0*/  @!P1 IMAD.MOV R9, RZ, RZ, R10 ;  /* 0x000000ffff099224 */ /* 0x000fe200078e020a */
[----:B------:R-:W-:Y:S01]  /*03c0*/  ISETP.GT.AND P1, PT, R7, UR5, !P3 ;  /* 0x0000000507007c0c */ /* 0x000fe2000df24270 */
[----:B------:R-:W-:Y:S01]  /*03d0*/  UIADD3 UR5, UPT, UPT, UR4, 0x5, URZ ;  /* 0x0000000504057890 */ /* 0x000fe2000fffe0ff */
[-C--:B------:R-:W-:Y:S01]  /*03e0*/  ISETP.NE.AND P3, PT, R19, R0.reuse, PT ;  /* 0x000000001300720c */ /* 0x080fe20003f65270 */
[----:B------:R-:W-:Y:S01]  /*03f0*/  VIADD R10, R9, 0x1 ;  /* 0x00000001090a7836 */ /* 0x000fe20000000000 */
[-C--:B------:R-:W-:Y:S02]  /*0400*/  ISETP.LT.OR P1, PT, R17, R0.reuse, P1 ;  /* 0x000000001100720c */ /* 0x080fe40000f21670 */
[----:B------:R-:W-:Y:S01]  /*0410*/  @!P0 IMAD.MOV R10, RZ, RZ, R9 ;  /* 0x000000ffff0a8224 */ /* 0x000fe200078e0209 */
[----:B------:R-:W-:Y:S01]  /*0420*/  ISETP.GT.AND P3, PT, R7, UR5, !P3 ;  /* 0x0000000507007c0c */ /* 0x000fe2000df64270 */
[----:B------:R-:W-:Y:S02]  /*0430*/  UIADD3 UR5, UPT, UPT, UR4, 0x6, URZ ;  /* 0x0000000604057890 */ /* 0x000fe4000fffe0ff */
[----:B------:R-:W-:Y:S01]  /*0440*/  VIADD R9, R10, 0x1 ;  /* 0x000000010a097836 */ /* 0x000fe20000000000 */
[----:B------:R-:W-:-:S02]  /*0450*/  ISETP.LT.OR P0, PT, R19, R0, P3 ;  /* 0x000000001300720c */ /* 0x000fc40001f01670 */
[----:B------:R-:W-:-:S04]  /*0460*/  ISETP.NE.AND P3, PT, R21, R0, PT ;  /* 0x000000001500720c */ /* 0x000fc80003f65270 */
[----:B------:R-:W-:Y:S01]  /*0470*/  @!P1 IMAD.MOV R9, RZ, RZ, R10 ;  /* 0x000000ffff099224 */ /* 0x000fe200078e020a */
[----:B------:R-:W-:Y:S01]  /*0480*/  ISETP.GT.AND P1, PT, R7, UR5, !P3 ;  /* 0x0000000507007c0c */ /* 0x000fe2000df24270 */
[----:B------:R-:W-:Y:S01]  /*0490*/  UIADD3 UR5, UPT, UPT, UR4, 0x7, URZ ;  /* 0x0000000704057890 */ /* 0x000fe2000fffe0ff */
[-C--:B------:R-:W-:Y:S01]  /*04a0*/  ISETP.NE.AND P3, PT, R23, R0.reuse, PT ;  /* 0x000000001700720c */ /* 0x080fe20003f65270 */
[----:B------:R-:W-:Y:S01]  /*04b0*/  UIADD3 UR4, UPT, UPT, UR4, 0x8, URZ ;  /* 0x0000000804047890 */ /* 0x000fe2000fffe0ff */
[----:B------:R-:W-:Y:S01]  /*04c0*/  ISETP.LT.OR P1, PT, R21, R0, P1 ;  /* 0x000000001500720c */ /* 0x000fe20000f21670 */
[----:B------:R-:W-:Y:S02]  /*04d0*/  VIADD R10, R9, 0x1 ;  /* 0x00000001090a7836 */ /* 0x000fe40000000000 */
[----:B------:R-:W-:Y:S01]  /*04e0*/  ISETP.GT.AND P3, PT, R7, UR5, !P3 ;  /* 0x0000000507007c0c */ /* 0x000fe2000df64270 */
[----:B------:R-:W-:Y:S01]  /*04f0*/  @!P0 IMAD.MOV R10, RZ, RZ, R9 ;  /* 0x000000ffff0a8224 */ /* 0x000fe200078e0209 */
[----:B------:R-:W-:-:S02]  /*0500*/  ISETP.NE.AND P0, PT, R8, UR4, PT ;  /* 0x0000000408007c0c */ /* 0x000fc4000bf05270 */
[----:B------:R-:W-:Y:S01]  /*0510*/  ISETP.LT.OR P3, PT, R23, R0, P3 ;  /* 0x000000001700720c */ /* 0x000fe20001f61670 */
[----:B------:R-:W-:-:S05]  /*0520*/  VIADD R9, R10, 0x1 ;  /* 0x000000010a097836 */ /* 0x000fca0000000000 */
[----:B------:R-:W-:Y:S01]  /*0530*/  @!P1 IMAD.MOV R9, RZ, RZ, R10 ;  /* 0x000000ffff099224 */ /* 0x000fe200078e020a */
[----:B------:R-:W-:-:S03]  /*0540*/  IADD3 R4, P1, PT, R4, 0x20, RZ ;  /* 0x0000002004047810 */ /* 0x000fc60007f3e0ff */
[----:B------:R-:W-:Y:S02]  /*0550*/  VIADD R10, R9, 0x1 ;  /* 0x00000001090a7836 */ /* 0x000fe40000000000 */
[----:B------:R-:W-:Y:S02]  /*0560*/  IMAD.X R5, RZ, RZ, R5, P1 ;  /* 0x000000ffff057224 */ /* 0x000fe400008e0605 */
[----:B------:R-:W-:Y:S01]  /*0570*/  @!P3 IMAD.MOV R10, RZ, RZ, R9 ;  /* 0x000000ffff0ab224 */ /* 0x000fe200078e0209 */
[----:B------:R-:W-:Y:S06]  /*0580*/  @P0 BRA `(.L_x_2) ;  /* 0xfffffffc00100947 */ /* 0x000fec000383ffff */
.L_x_1:
[----:B------:R-:W-:Y:S05]  /*0590*/  @!P2 BRA `(.L_x_3) ;  /* 0x00000004000ca947 */ /* 0x000fea0003800000 */
[----:B------:R-:W-:Y:S02]  /*05a0*/  ISETP.GE.U32.AND P0, PT, R12, 0x4, PT ;  /* 0x000000040c00780c */ /* 0x000fe40003f06070 */
[----:B------:R-:W-:-:S04]  /*05b0*/  LOP3.LUT R14, R6, 0x3, RZ, 0xc0, !PT ;  /* 0x00000003060e7812 */ /* 0x000fc800078ec0ff */
[----:B------:R-:W-:-:S07]  /*05c0*/  ISETP.NE.AND P2, PT, R14, RZ, PT ;  /* 0x000000ff0e00720c */ /* 0x000fce0003f45270 */
[----:B------:R-:W-:Y:S06]  /*05d0*/  @!P0 BRA `(.L_x_4) ;  /* 0x0000000000748947 */ /* 0x000fec0003800000 */
[----:B0-----:R-:W-:-:S05]  /*05e0*/  IMAD.WIDE.U32 R4, R8, 0x4, R2 ;  /* 0x0000000408047825 */ /* 0x001fca00078e0002 */
[----:B------:R-:W2:Y:S04]  /*05f0*/  LDG.E R9, desc[UR6][R4.64] ;  /* 0x0000000604097981 */ /* 0x000ea8000c1e1900 */
[----:B------:R-:W3:Y:S04]  /*0600*/  LDG.E R11, desc[UR6][R4.64+0x4] ;  /* 0x00000406040b7981 */ /* 0x000ee8000c1e1900 */
[----:B------:R-:W4:Y:S04]  /*0610*/  LDG.E R13, desc[UR6][R4.64+0x8] ;  /* 0x00000806040d7981 */ /* 0x000f28000c1e1900 */
[----:B------:R0:W4:Y:S01]  /*0620*/  LDG.E R15, desc[UR6][R4.64+0xc] ;  /* 0x00000c06040f7981 */ /* 0x000122000c1e1900 */
[----:B------:R-:W-:-:S02]  /*0630*/  VIADD R12, R8, 0x1 ;  /* 0x00000001080c7836 */ /* 0x000fc40000000000 */
[----:B0-----:R-:W-:Y:S01]  /*0640*/  VIADD R4, R8, 0x3 ;  /* 0x0000000308047836 */ /* 0x001fe20000000000 */
[----:B--2--5:R-:W-:-:S04]  /*0650*/  ISETP.NE.AND P1, PT, R9, R0, PT ;  /* 0x000000000900720c */ /* 0x024fc80003f25270 */
[-C--:B------:R-:W-:Y:S02]  /*0660*/  ISETP.LT.AND P1, PT, R8, R7.reuse, !P1 ;  /* 0x000000070800720c */ /* 0x080fe40004f21270 */
[-C--:B---3--:R-:W-:Y:S02]  /*0670*/  ISETP.NE.AND P0, PT, R11, R0.reuse, PT ;  /* 0x000000000b00720c */ /* 0x088fe40003f05270 */
[-C--:B------:R-:W-:Y:S01]  /*0680*/  ISETP.LT.OR P1, PT, R9, R0.reuse, P1 ;  /* 0x000000000900720c */ /* 0x080fe20000f21670 */
[----:B------:R-:W-:Y:S01]  /*0690*/  VIADD R9, R10, 0x1 ;  /* 0x000000010a097836 */ /* 0x000fe20000000000 */
[----:B------:R-:W-:Y:S01]  /*06a0*/  ISETP.LT.AND P0, PT, R12, R7, !P0 ;  /* 0x000000070c00720c */ /* 0x000fe20004701270 */
[C---:B------:R-:W-:Y:S01]  /*06b0*/  VIADD R12, R8.reuse, 0x2 ;  /* 0x00000002080c7836 */ /* 0x040fe20000000000 */
[-C--:B----4-:R-:W-:Y:S01]  /*06c0*/  ISETP.NE.AND P3, PT, R13, R0.reuse, PT ;  /* 0x000000000d00720c */ /* 0x090fe20003f65270 */
[----:B------:R-:W-:Y:S01]  /*06d0*/  VIADD R8, R8, 0x4 ;  /* 0x0000000408087836 */ /* 0x000fe20000000000 */
[----:B------:R-:W-:-:S02]  /*06e0*/  ISETP.LT.OR P0, PT, R11, R0, P0 ;  /* 0x000000000b00720c */ /* 0x000fc40000701670 */
[----:B------:R-:W-:-:S05]  /*06f0*/  ISETP.LT.AND P3, PT, R12, R7, !P3 ;  /* 0x000000070c00720c */ /* 0x000fca0005f61270 */
[----:B------:R-:W-:Y:S01]  /*0700*/  @!P1 IMAD.MOV R9, RZ, RZ, R10 ;  /* 0x000000ffff099224 */ /* 0x000fe200078e020a */
[-C--:B------:R-:W-:Y:S02]  /*0710*/  ISETP.LT.OR P1, PT, R13, R0.reuse, P3 ;  /* 0x000000000d00720c */ /* 0x080fe40001f21670 */
[----:B------:R-:W-:Y:S01]  /*0720*/  ISETP.NE.AND P3, PT, R15, R0, PT ;  /* 0x000000000f00720c */ /* 0x000fe20003f65270 */
[----:B------:R-:W-:Y:S02]  /*0730*/  VIADD R5, R9, 0x1 ;  /* 0x0000000109057836 */ /* 0x000fe40000000000 */
[----:B------:R-:W-:Y:S01]  /*0740*/  @!P0 IMAD.MOV R5, RZ, RZ, R9 ;  /* 0x000000ffff058224 */ /* 0x000fe200078e0209 */
[----:B------:R-:W-:-:S03]  /*0750*/  ISETP.LT.AND P3, PT, R4, R7, !P3 ;  /* 0x000000070400720c */ /* 0x000fc60005f61270 */
[----:B------:R-:W-:Y:S01]  /*0760*/  VIADD R4, R5, 0x1 ;  /* 0x0000000105047836 */ /* 0x000fe20000000000 */
[----:B------:R-:W-:-:S03]  /*0770*/  ISETP.LT.OR P3, PT, R15, R0, P3 ;  /* 0x000000000f00720c */ /* 0x000fc60001f61670 */
[----:B------:R-:W-:-:S04]  /*0780*/  @!P1 IMAD.MOV R4, RZ, RZ, R5 ;  /* 0x000000ffff049224 */ /* 0x000fc800078e0205 */
[----:B------:R-:W-:-:S06]  /*0790*/  VIADD R10, R4, 0x1 ;  /* 0x00000001040a7836 */ /* 0x000fcc0000000000 */
[----:B------:R-:W-:-:S07]  /*07a0*/  @!P3 IMAD.MOV R10, RZ, RZ, R4 ;  /* 0x000000ffff0ab224 */ /* 0x000fce00078e0204 */
.L_x_4:
[----:B------:R-:W-:Y:S05]  /*07b0*/  @!P2 BRA `(.L_x_3) ;  /* 0x000000000084a947 */ /* 0x000fea0003800000 */
[----:B------:R-:W-:-:S13]  /*07c0*/  ISETP.NE.AND P3, PT, R14, 0x1, PT ;  /* 0x000000010e00780c */ /* 0x000fda0003f65270 */
[----:B0-----:R-:W-:-:S05]  /*07d0*/  @P3 IMAD.WIDE.U32 R4, R8, 0x4, R2 ;  /* 0x0000000408043825 */ /* 0x001fca00078e0002 */
[----:B------:R-:W2:Y:S01]  /*07e0*/  @P3 LDG.E R9, desc[UR6][R4.64] ;  /* 0x0000000604093981 */ /* 0x000ea2000c1e1900 */
[----:B------:R-:W-:-:S03]  /*07f0*/  LOP3.LUT R6, R6, 0x1, RZ, 0xc0, !PT ;  /* 0x0000000106067812 */ /* 0x000fc600078ec0ff */
[----:B------:R-:W3:Y:S01]  /*0800*/  @P3 LDG.E R11, desc[UR6][R4.64+0x4] ;  /* 0x00000406040b3981 */ /* 0x000ee2000c1e1900 */
[----:B------:R-:W-:Y:S01]  /*0810*/  ISETP.NE.U32.AND P2, PT, R6, 0x1, PT ;  /* 0x000000010600780c */ /* 0x000fe20003f45070 */
[----:B------:R-:W-:Y:S01]  /*0820*/  @P3 VIADD R6, R8, 0x1 ;  /* 0x0000000108063836 */ /* 0x000fe20000000000 */
[----:B--2--5:R-:W-:-:S04]  /*0830*/  @P3 ISETP.NE.AND P0, PT, R9, R0, PT ;  /* 0x000000000900320c */ /* 0x024fc80003f05270 */
[C---:B------:R-:W-:Y:S01]  /*0840*/  @P3 ISETP.LT.AND P0, PT, R8.reuse, R7, !P0 ;  /* 0x000000070800320c */ /* 0x040fe20004701270 */
[----:B------:R-:W-:-:S06]  /*0850*/  @P3 VIADD R8, R8, 0x2 ;  /* 0x0000000208083836 */ /* 0x000fcc0000000000 */
[----:B------:R-:W-:-:S06]  /*0860*/  @!P2 IMAD.WIDE.U32 R2, R8, 0x4, R2 ;  /* 0x000000040802a825 */ /* 0x000fcc00078e0002 */
[----:B------:R0:W2:Y:S01]  /*0870*/  @!P2 LDG.E R3, desc[UR6][R2.64] ;  /* 0x000000060203a981 */ /* 0x0000a2000c1e1900 */
[-C--:B------:R-:W-:Y:S02]  /*0880*/  @P3 ISETP.LT.OR P0, PT, R9, R0.reuse, P0 ;  /* 0x000000000900320c */ /* 0x080fe40000701670 */
[----:B---3--:R-:W-:Y:S02]  /*0890*/  @P3 ISETP.NE.AND P4, PT, R11, R0, PT ;  /* 0x000000000b00320c */ /* 0x008fe40003f85270 */
[----:B------:R-:W-:Y:S02]  /*08a0*/  PLOP3.LUT P1, PT, PT, PT, PT, 0x80, 0x8 ;  /* 0x000000000008781c */ /* 0x000fe40003f2f070 */
[----:B------:R-:W-:Y:S02]  /*08b0*/  @P3 PLOP3.LUT P1, PT, P0, PT, PT, 0x80, 0x8 ;  /* 0x000000000008381c */ /* 0x000fe4000072f070 */
[----:B------:R-:W-:-:S04]  /*08c0*/  @P3 ISETP.LT.AND P4, PT, R6, R7, !P4 ;  /* 0x000000070600320c */ /* 0x000fc80006781270 */
[----:B------:R-:W-:Y:S02]  /*08d0*/  @P3 ISETP.LT.OR P4, PT, R11, R0, P4 ;  /* 0x000000000b00320c */ /* 0x000fe40002781670 */
[----:B------:R-:W-:Y:S02]  /*08e0*/  PLOP3.LUT P0, PT, PT, PT, PT, 0x80, 0x8 ;  /* 0x000000000008781c */ /* 0x000fe40003f0f070 */
[----:B------:R-:W-:Y:S01]  /*08f0*/  @P3 PLOP3.LUT P0, PT, P4, PT, PT, 0x80, 0x8 ;  /* 0x000000000008381c */ /* 0x000fe2000270f070 */
[----:B------:R-:W-:Y:S02]  /*0900*/  @P3 VIADD R4, R10, 0x1 ;  /* 0x000000010a043836 */ /* 0x000fe40000000000 */
[----:B------:R-:W-:-:S04]  /*0910*/  @!P1 IMAD.MOV R4, RZ, RZ, R10 ;  /* 0x000000ffff049224 */ /* 0x000fc800078e020a */
[----:B0-----:R-:W-:-:S06]  /*0920*/  @P3 VIADD R2, R4, 0x1 ;  /* 0x0000000104023836 */ /* 0x001fcc0000000000 */
[----:B------:R-:W-:-:S04]  /*0930*/  @!P0 IMAD.MOV R2, RZ, RZ, R4 ;  /* 0x000000ffff028224 */ /* 0x000fc800078e0204 */
[----:B------:R-:W-:-:S04]  /*0940*/  @P3 IMAD.MOV.U32 R10, RZ, RZ, R2 ;  /* 0x000000ffff0a3224 */ /* 0x000fc800078e0002 */
[----:B------:R-:W-:Y:S01]  /*0950*/  @!P2 VIADD R2, R10, 0x1 ;  /* 0x000000010a02a836 */ /* 0x000fe20000000000 */
[----:B--2---:R-:W-:-:S04]  /*0960*/  @!P2 ISETP.NE.AND P4, PT, R3, R0, PT ;  /* 0x000000000300a20c */ /* 0x004fc80003f85270 */
[----:B------:R-:W-:-:S04]  /*0970*/  @!P2 ISETP.LT.AND P1, PT, R8, R7, !P4 ;  /* 0x000000070800a20c */ /* 0x000fc80006721270 */
[----:B------:R-:W-:Y:S02]  /*0980*/  @!P2 ISETP.LT.OR P4, PT, R3, R0, P1 ;  /* 0x000000000300a20c */ /* 0x000fe40000f81670 */
[----:B------:R-:W-:Y:S02]  /*0990*/  PLOP3.LUT P1, PT, PT, PT, PT, 0x80, 0x8 ;  /* 0x000000000008781c */ /* 0x000fe40003f2f070 */
[----:B------:R-:W-:-:S13]  /*09a0*/  @!P2 PLOP3.LUT P1, PT, P4, PT, PT, 0x80, 0x8 ;  /* 0x000000000008a81c */ /* 0x000fda000272f070 */
[----:B------:R-:W-:-:S04]  /*09b0*/  @!P1 IMAD.MOV R2, RZ, RZ, R10 ;  /* 0x000000ffff029224 */ /* 0x000fc800078e020a */
[----:B------:R-:W-:-:S07]  /*09c0*/  @!P2 IMAD.MOV.U32 R10, RZ, RZ, R2 ;  /* 0x000000ffff0aa224 */ /* 0x000fce00078e0002 */
.L_x_3:
[----:B------:R-:W-:-:S07]  /*09d0*/  IMAD.MOV.U32 R11, RZ, RZ, RZ ;  /* 0x000000ffff0b7224 */ /* 0x000fce00078e00ff */
.L_x_0:
[----:B------:R-:W1:Y:S02]  /*09e0*/  LDCU.64 UR4, c[0x0][0x390] ;  /* 0x00007200ff0477ac */ /* 0x000e640008000a00 */
[----:B-1----:R-:W-:-:S04]  /*09f0*/  LEA R2, P0, R10, UR4, 0x2 ;  /* 0x000000040a027c11 */ /* 0x002fc8000f8010ff */
[----:B------:R-:W-:-:S05]  /*0a00*/  LEA.HI.X R3, R10, UR5, R11, 0x2, P0 ;  /* 0x000000050a037c11 */ /* 0x000fca00080f140b */
[----:B-----5:R-:W-:Y:S01]  /*0a10*/  STG.E desc[UR6][R2.64], R0 ;  /* 0x0000000002007986 */ /* 0x020fe2000c101906 */
[----:B------:R-:W-:Y:S05]  /*0a20*/  EXIT ;  /* 0x000000000000794d */ /* 0x000fea0003800000 */
.L_x_5:
[----:B------:R-:W-:-:S00]  /*0a30*/  BRA `(.L_x_5) ;  /* 0xfffffffc00fc7947 */ /* 0x000fc0000383ffff */
[----:B------:R-:W-:-:S00]  /*0a40*/  NOP ;  /* 0x0000000000007918 */ /* 0x000fc00000000000 */
        /* <DEDUP_REMOVED lines=11> */
.L_x_6:


//--------------------- .nv.shared.reserved.0     --------------------------
	.section	.nv.shared.reserved.0,"aw",@nobits
	.weak		__nv_reservedSMEM_offset_0_alias
	.size		__nv_reservedSMEM_offset_0_alias, 0, 64
	.other		__nv_reservedSMEM_offset_0_alias,@"STO_CUDA_RESERVED_SHARED STV_DEFAULT"
__nv_reservedSMEM_offset_0_alias:
	.zero		0
	.zero		64


//--------------------- .nv.constant0._Z4sortPiiS_ --------------------------
	.section	.nv.constant0._Z4sortPiiS_,"a",@progbits
	.sectionflags	@""
	.align	4
.nv.constant0._Z4sortPiiS_:
	.zero		920


//--------------------- SYMBOLS --------------------------

	.type		.nv.reservedSmem.offset0,@object
	.size		.nv.reservedSmem.offset0,0x4
